//
// Generated by NVIDIA NVVM Compiler
//
// Compiler Build ID: CL-36424714
// Cuda compilation tools, release 13.0, V13.0.88
// Based on NVVM 20.0.0
//

.version 9.0
.target sm_100
.address_size 64

	// .globl	default_function_kernel

.visible .entry default_function_kernel(
	.param .u64 .ptr .align 1 default_function_kernel_param_0
)
.maxntid 4
{
	.reg .pred 	%p<4>;
	.reg .b32 	%r<5>;
	.reg .b64 	%rd<5>;

	ld.param.u64 	%rd1, [default_function_kernel_param_0];
	mov.u32 	%r1, %tid.x;
	setp.eq.s32 	%p1, %r1, 3;
	setp.eq.s32 	%p2, %r1, 2;
	setp.eq.s32 	%p3, %r1, 1;
	selp.b32 	%r2, 13, 9, %p3;
	selp.b32 	%r3, 18, %r2, %p2;
	selp.b32 	%r4, 2, %r3, %p1;
	cvta.to.global.u64 	%rd2, %rd1;
	mul.wide.u32 	%rd3, %r1, 4;
	add.s64 	%rd4, %rd2, %rd3;
	st.global.u32 	[%rd4], %r4;
	ret;

}


// ===== COMPILED SASS (sm_100) =====

	.target	sm_100

	.elftype	@"ET_EXEC"


//--------------------- .note.nv.tkinfo           --------------------------
	.section	.note.nv.tkinfo,"",@"SHT_NOTE"
	.sectionflags	@"SHF_NOTE_NV_TKINFO"
	.tkinfo
        /*0018*/ 	.word	0x00000002
        /*0030*/ 	.string	""
        /*0030*/ 	.string	"ptxas"
        /*0030*/ 	.string	"Cuda compilation tools, release 13.0, V13.0.88"
        /*0030*/ 	.string	"Build cuda_13.0.r13.0/compiler.36424714_0"
        /*0030*/ 	.string	"-arch sm_100 -m 64 "



//--------------------- .note.nv.cuinfo           --------------------------
	.section	.note.nv.cuinfo,"",@"SHT_NOTE"
	.sectionflags	@"SHF_NOTE_NV_CUINFO"
        /*0018*/ 	.short	0x0002
        /*001a*/ 	.short	0x0064
        /*001c*/ 	.short	0x0082
	.zero		2


//--------------------- .nv.info                  --------------------------
	.section	.nv.info,"",@"SHT_CUDA_INFO"
	.align	4


	//----- nvinfo : EIATTR_REGCOUNT
	.align		4
        /*0000*/ 	.byte	0x04, 0x2f
        /*0002*/ 	.short	(.L_1 - .L_0)
	.align		4
.L_0:
        /*0004*/ 	.word	index@(default_function_kernel)
        /*0008*/ 	.word	0x00000008


	//----- nvinfo : EIATTR_FRAME_SIZE
	.align		4
.L_1:
        /*000c*/ 	.byte	0x04, 0x11
        /*000e*/ 	.short	(.L_3 - .L_2)
	.align		4
.L_2:
        /*0010*/ 	.word	index@(default_function_kernel)
        /*0014*/ 	.word	0x00000000


	//----- nvinfo : EIATTR_MIN_STACK_SIZE
	.align		4
.L_3:
        /*0018*/ 	.byte	0x04, 0x12
        /*001a*/ 	.short	(.L_5 - .L_4)
	.align		4
.L_4:
        /*001c*/ 	.word	index@(default_function_kernel)
        /*0020*/ 	.word	0x00000000
.L_5:


//--------------------- .nv.compat                --------------------------
	.section	.nv.compat,"",@"SHT_CUDA_COMPAT_INFO"
	.align	4
        /*0000*/ 	.byte	0x02, 0x09, 0x00, 0x00, 0x02, 0x02, 0x01, 0x00, 0x02, 0x05, 0x05, 0x00, 0x03, 0x07, 0x01, 0x01
        /*0010*/ 	.byte	0x02, 0x03, 0x00, 0x00, 0x02, 0x06, 0x01, 0x00, 0x04, 0x0b, 0x08, 0x00, 0x09, 0x00, 0x00, 0x00
        /*0020*/ 	.byte	0x00, 0x00, 0x00, 0x00


//--------------------- .nv.info.default_function_kernel --------------------------
	.section	.nv.info.default_function_kernel,"",@"SHT_CUDA_INFO"
	.sectionflags	@""
	.align	4


	//----- nvinfo : EIATTR_CUDA_API_VERSION
	.align		4
        /*0000*/ 	.byte	0x04, 0x37
        /*0002*/ 	.short	(.L_7 - .L_6)
.L_6:
        /*0004*/ 	.word	0x00000082


	//----- nvinfo : EIATTR_KPARAM_INFO
	.align		4
.L_7:
        /*0008*/ 	.byte	0x04, 0x17
        /*000a*/ 	.short	(.L_9 - .L_8)
.L_8:
        /*000c*/ 	.word	0x00000000
        /*0010*/ 	.short	0x0000
        /*0012*/ 	.short	0x0000
        /*0014*/ 	.byte	0x00, 0xf5, 0x21, 0x00


	//----- nvinfo : EIATTR_SPARSE_MMA_MASK
	.align		4
.L_9:
        /*0018*/ 	.byte	0x03, 0x50
        /*001a*/ 	.short	0x0000


	//----- nvinfo : EIATTR_MAXREG_COUNT
	.align		4
        /*001c*/ 	.byte	0x03, 0x1b
        /*001e*/ 	.short	0x00ff


	//----- nvinfo : EIATTR_MERCURY_ISA_VERSION
	.align		4
        /*0020*/ 	.byte	0x03, 0x5f
        /*0022*/ 	.short	0x0101


	//----- nvinfo : EIATTR_VRC_CTA_INIT_COUNT
	.align		4
        /*0024*/ 	.byte	0x02, 0x4a
	.zero		1
	.zero		1


	//----- nvinfo : EIATTR_EXIT_INSTR_OFFSETS
	.align		4
        /*0028*/ 	.byte	0x04, 0x1c
        /*002a*/ 	.short	(.L_11 - .L_10)


	//   ....[0]....
.L_10:
        /*002c*/ 	.word	0x000000d0


	//----- nvinfo : EIATTR_MAX_THREADS
	.align		4
.L_11:
        /*0030*/ 	.byte	0x04, 0x05
        /*0032*/ 	.short	(.L_13 - .L_12)
.L_12:
        /*0034*/ 	.word	0x00000004
        /*0038*/ 	.word	0x00000001
        /*003c*/ 	.word	0x00000001


	//----- nvinfo : EIATTR_CBANK_PARAM_SIZE
	.align		4
.L_13:
        /*0040*/ 	.byte	0x03, 0x19
        /*0042*/ 	.short	0x0008


	//----- nvinfo : EIATTR_PARAM_CBANK
	.align		4
        /*0044*/ 	.byte	0x04, 0x0a
        /*0046*/ 	.short	(.L_15 - .L_14)
	.align		4
.L_14:
        /*0048*/ 	.word	index@(.nv.constant0.default_function_kernel)
        /*004c*/ 	.short	0x0380
        /*004e*/ 	.short	0x0008


	//----- nvinfo : EIATTR_SW_WAR
	.align		4
.L_15:
        /*0050*/ 	.byte	0x04, 0x36
        /*0052*/ 	.short	(.L_17 - .L_16)
.L_16:
        /*0054*/ 	.word	0x00000008
.L_17:


//--------------------- .nv.callgraph             --------------------------
	.section	.nv.callgraph,"",@"SHT_CUDA_CALLGRAPH"
	.align	4
	.sectionentsize	8
	.align		4
        /*0000*/ 	.word	0x00000000
	.align		4
        /*0004*/ 	.word	0xffffffff
	.align		4
        /*0008*/ 	.word	0x00000000
	.align		4
        /*000c*/ 	.word	0xfffffffe
	.align		4
        /*0010*/ 	.word	0x00000000
	.align		4
        /*0014*/ 	.word	0xfffffffd
	.align		4
        /*0018*/ 	.word	0x00000000
	.align		4
        /*001c*/ 	.word	0xfffffffc


//--------------------- .text.default_function_kernel --------------------------
	.section	.text.default_function_kernel,"ax",@progbits
	.align	128
        .global         default_function_kernel
        .type           default_function_kernel,@function
        .size           default_function_kernel,(.L_x_1 - default_function_kernel)
        .other          default_function_kernel,@"STO_CUDA_ENTRY STV_DEFAULT"
default_function_kernel:
.text.default_function_kernel:
[----:B------:R-:W-:Y:S01]  /*0000*/  LDC R1, c[0x0][0x37c] ;  /* 0x0000df00ff017b82 */ /* 0x000fe20000000800 */
[----:B------:R-:W0:Y:S07]  /*0010*/  S2R R5, SR_TID.X ;  /* 0x0000000000057919 */ /* 0x000e2e0000002100 */
[----:B------:R-:W1:Y:S01]  /*0020*/  LDC.64 R2, c[0x0][0x380] ;  /* 0x0000e000ff027b82 */ /* 0x000e620000000a00 */
[----:B------:R-:W2:Y:S01]  /*0030*/  LDCU.64 UR4, c[0x0][0x358] ;  /* 0x00006b00ff0477ac */ /* 0x000ea20008000a00 */
[----:B------:R-:W-:Y:S01]  /*0040*/  IMAD.MOV.U32 R0, RZ, RZ, 0xd ;  /* 0x0000000dff007424 */ /* 0x000fe200078e00ff */
[C---:B0-----:R-:W-:Y:S01]  /*0050*/  ISETP.NE.AND P1, PT, R5.reuse, 0x1, PT ;  /* 0x000000010500780c */ /* 0x041fe20003f25270 */
[C---:B-1----:R-:W-:Y:S01]  /*0060*/  IMAD.WIDE.U32 R2, R5.reuse, 0x4, R2 ;  /* 0x0000000405027825 */ /* 0x042fe200078e0002 */
[----:B------:R-:W-:-:S02]  /*0070*/  ISETP.NE.AND P0, PT, R5, 0x2, PT ;  /* 0x000000020500780c */ /* 0x000fc40003f05270 */
[----:B------:R-:W-:Y:S02]  /*0080*/  SEL R0, R0, 0x9, !P1 ;  /* 0x0000000900007807 */ /* 0x000fe40004800000 */
[----:B------:R-:W-:Y:S02]  /*0090*/  ISETP.NE.AND P1, PT, R5, 0x3, PT ;  /* 0x000000030500780c */ /* 0x000fe40003f25270 */
[----:B------:R-:W-:-:S04]  /*00a0*/  SEL R0, R0, 0x12, P0 ;  /* 0x0000001200007807 */ /* 0x000fc80000000000 */
[----:B------:R-:W-:-:S05]  /*00b0*/  SEL R5, R0, 0x2, P1 ;  /* 0x0000000200057807 */ /* 0x000fca0000800000 */
[----:B--2---:R-:W-:Y:S01]  /*00c0*/  STG.E desc[UR4][R2.64], R5 ;  /* 0x0000000502007986 */ /* 0x004fe2000c101904 */
[----:B------:R-:W-:Y:S05]  /*00d0*/  EXIT ;  /* 0x000000000000794d */ /* 0x000fea0003800000 */
.L_x_0:
[----:B------:R-:W-:-:S00]  /*00e0*/  BRA `(.L_x_0) ;  /* 0xfffffffc00fc7947 */ /* 0x000fc0000383ffff */
[----:B------:R-:W-:-:S00]  /*00f0*/  NOP ;  /* 0x0000000000007918 */ /* 0x000fc00000000000 */
        /* <DEDUP_REMOVED lines=8> */
.L_x_1:


//--------------------- .nv.shared.reserved.0     --------------------------
	.section	.nv.shared.reserved.0,"aw",@nobits
	.weak		__nv_reservedSMEM_offset_0_alias
	.size		__nv_reservedSMEM_offset_0_alias, 0, 64
	.other		__nv_reservedSMEM_offset_0_alias,@"STO_CUDA_RESERVED_SHARED STV_DEFAULT"
__nv_reservedSMEM_offset_0_alias:
	.zero		0
	.zero		64


//--------------------- .nv.constant0.default_function_kernel --------------------------
	.section	.nv.constant0.default_function_kernel,"a",@progbits
	.sectionflags	@""
	.align	4
.nv.constant0.default_function_kernel:
	.zero		904


//--------------------- SYMBOLS --------------------------

	.type		.nv.reservedSmem.offset0,@object
	.size		.nv.reservedSmem.offset0,0x4
